//
// Generated by NVIDIA NVVM Compiler
//
// Compiler Build ID: CL-36424714
// Cuda compilation tools, release 13.0, V13.0.88
// Based on NVVM 20.0.0
//

.version 9.0
.target sm_100
.address_size 64

	// .globl	_Z11blur_kernelPhS_ii

.visible .entry _Z11blur_kernelPhS_ii(
	.param .u64 .ptr .align 1 _Z11blur_kernelPhS_ii_param_0,
	.param .u64 .ptr .align 1 _Z11blur_kernelPhS_ii_param_1,
	.param .u32 _Z11blur_kernelPhS_ii_param_2,
	.param .u32 _Z11blur_kernelPhS_ii_param_3
)
{
	.reg .pred 	%p<31>;
	.reg .b16 	%rs<8>;
	.reg .b32 	%r<173>;
	.reg .b64 	%rd<25>;

	ld.param.u64 	%rd2, [_Z11blur_kernelPhS_ii_param_0];
	ld.param.u64 	%rd3, [_Z11blur_kernelPhS_ii_param_1];
	ld.param.u32 	%r80, [_Z11blur_kernelPhS_ii_param_2];
	ld.param.u32 	%r82, [_Z11blur_kernelPhS_ii_param_3];
	cvta.to.global.u64 	%rd1, %rd3;
	mov.u32 	%r83, %ctaid.y;
	mov.u32 	%r84, %ntid.y;
	mov.u32 	%r85, %tid.y;
	mad.lo.s32 	%r86, %r83, %r84, %r85;
	mov.u32 	%r87, %ctaid.x;
	mov.u32 	%r88, %ntid.x;
	mov.u32 	%r89, %tid.x;
	mad.lo.s32 	%r2, %r87, %r88, %r89;
	setp.ge.s32 	%p3, %r2, %r80;
	setp.ge.s32 	%p4, %r86, %r82;
	or.pred  	%p5, %p3, %p4;
	@%p5 bra 	$L__BB0_20;
	add.s32 	%r3, %r2, -1;
	setp.eq.s32 	%p6, %r86, 0;
	add.s32 	%r91, %r86, -1;
	mul.lo.s32 	%r4, %r91, %r80;
	setp.lt.s32 	%p7, %r2, 1;
	mov.b32 	%r141, 0;
	or.pred  	%p8, %p7, %p6;
	mov.u32 	%r142, %r141;
	mov.u32 	%r143, %r141;
	mov.u32 	%r144, %r141;
	@%p8 bra 	$L__BB0_3;
	add.s32 	%r93, %r3, %r4;
	mul.lo.s32 	%r94, %r93, 3;
	cvt.s64.s32 	%rd4, %r94;
	add.s64 	%rd5, %rd1, %rd4;
	ld.global.u8 	%r141, [%rd5];
	ld.global.u8 	%r142, [%rd5+1];
	ld.global.u8 	%r143, [%rd5+2];
	mov.b32 	%r144, 1;
$L__BB0_3:
	setp.eq.s32 	%p9, %r86, 0;
	setp.lt.s32 	%p10, %r2, 0;
	or.pred  	%p11, %p10, %p9;
	@%p11 bra 	$L__BB0_5;
	add.s32 	%r95, %r2, %r4;
	mul.lo.s32 	%r96, %r95, 3;
	cvt.s64.s32 	%rd6, %r96;
	add.s64 	%rd7, %rd1, %rd6;
	ld.global.u8 	%r97, [%rd7];
	ld.global.u8 	%r98, [%rd7+1];
	ld.global.u8 	%r99, [%rd7+2];
	add.s32 	%r141, %r141, %r97;
	add.s32 	%r142, %r142, %r98;
	add.s32 	%r143, %r143, %r99;
	add.s32 	%r144, %r144, 1;
$L__BB0_5:
	setp.eq.s32 	%p12, %r86, 0;
	add.s32 	%r20, %r2, 1;
	setp.lt.s32 	%p13, %r20, %r80;
	setp.gt.s32 	%p14, %r2, -2;
	and.pred  	%p1, %p13, %p14;
	not.pred 	%p15, %p1;
	or.pred  	%p16, %p15, %p12;
	@%p16 bra 	$L__BB0_7;
	add.s32 	%r100, %r20, %r4;
	mul.lo.s32 	%r101, %r100, 3;
	cvt.s64.s32 	%rd8, %r101;
	add.s64 	%rd9, %rd1, %rd8;
	ld.global.u8 	%r102, [%rd9];
	ld.global.u8 	%r103, [%rd9+1];
	ld.global.u8 	%r104, [%rd9+2];
	add.s32 	%r141, %r141, %r102;
	add.s32 	%r142, %r142, %r103;
	add.s32 	%r143, %r143, %r104;
	add.s32 	%r144, %r144, 1;
$L__BB0_7:
	setp.gt.s32 	%p17, %r2, 0;
	mul.lo.s32 	%r29, %r86, %r80;
	setp.le.s32 	%p18, %r2, %r80;
	and.pred  	%p2, %p18, %p17;
	not.pred 	%p19, %p2;
	@%p19 bra 	$L__BB0_9;
	add.s32 	%r105, %r3, %r29;
	mul.lo.s32 	%r106, %r105, 3;
	cvt.s64.s32 	%rd10, %r106;
	add.s64 	%rd11, %rd1, %rd10;
	ld.global.u8 	%r107, [%rd11];
	ld.global.u8 	%r108, [%rd11+1];
	ld.global.u8 	%r109, [%rd11+2];
	add.s32 	%r141, %r141, %r107;
	add.s32 	%r142, %r142, %r108;
	add.s32 	%r143, %r143, %r109;
	add.s32 	%r144, %r144, 1;
$L__BB0_9:
	setp.lt.s32 	%p20, %r2, 0;
	@%p20 bra 	$L__BB0_11;
	add.s32 	%r110, %r2, %r29;
	mul.lo.s32 	%r111, %r110, 3;
	cvt.s64.s32 	%rd12, %r111;
	add.s64 	%rd13, %rd1, %rd12;
	ld.global.u8 	%r112, [%rd13];
	ld.global.u8 	%r113, [%rd13+1];
	ld.global.u8 	%r114, [%rd13+2];
	add.s32 	%r141, %r141, %r112;
	add.s32 	%r142, %r142, %r113;
	add.s32 	%r143, %r143, %r114;
	add.s32 	%r144, %r144, 1;
$L__BB0_11:
	@%p15 bra 	$L__BB0_13;
	add.s32 	%r115, %r20, %r29;
	mul.lo.s32 	%r116, %r115, 3;
	cvt.s64.s32 	%rd14, %r116;
	add.s64 	%rd15, %rd1, %rd14;
	ld.global.u8 	%r117, [%rd15];
	ld.global.u8 	%r118, [%rd15+1];
	ld.global.u8 	%r119, [%rd15+2];
	add.s32 	%r141, %r141, %r117;
	add.s32 	%r142, %r142, %r118;
	add.s32 	%r143, %r143, %r119;
	add.s32 	%r144, %r144, 1;
$L__BB0_13:
	add.s32 	%r54, %r86, 1;
	setp.ge.u32 	%p22, %r54, %r82;
	add.s32 	%r55, %r29, %r80;
	or.pred  	%p24, %p19, %p22;
	@%p24 bra 	$L__BB0_15;
	add.s32 	%r120, %r3, %r55;
	mul.lo.s32 	%r121, %r120, 3;
	cvt.s64.s32 	%rd16, %r121;
	add.s64 	%rd17, %rd1, %rd16;
	ld.global.u8 	%r122, [%rd17];
	ld.global.u8 	%r123, [%rd17+1];
	ld.global.u8 	%r124, [%rd17+2];
	add.s32 	%r141, %r141, %r122;
	add.s32 	%r142, %r142, %r123;
	add.s32 	%r143, %r143, %r124;
	add.s32 	%r144, %r144, 1;
$L__BB0_15:
	setp.ge.u32 	%p25, %r54, %r82;
	setp.lt.s32 	%p26, %r2, 0;
	or.pred  	%p27, %p26, %p25;
	@%p27 bra 	$L__BB0_17;
	add.s32 	%r125, %r2, %r55;
	mul.lo.s32 	%r126, %r125, 3;
	cvt.s64.s32 	%rd18, %r126;
	add.s64 	%rd19, %rd1, %rd18;
	ld.global.u8 	%r127, [%rd19];
	ld.global.u8 	%r128, [%rd19+1];
	ld.global.u8 	%r129, [%rd19+2];
	add.s32 	%r141, %r141, %r127;
	add.s32 	%r142, %r142, %r128;
	add.s32 	%r143, %r143, %r129;
	add.s32 	%r144, %r144, 1;
$L__BB0_17:
	setp.ge.u32 	%p28, %r54, %r82;
	or.pred  	%p30, %p15, %p28;
	@%p30 bra 	$L__BB0_19;
	add.s32 	%r130, %r20, %r55;
	mul.lo.s32 	%r131, %r130, 3;
	cvt.s64.s32 	%rd20, %r131;
	add.s64 	%rd21, %rd1, %rd20;
	ld.global.u8 	%r132, [%rd21];
	ld.global.u8 	%r133, [%rd21+1];
	ld.global.u8 	%r134, [%rd21+2];
	add.s32 	%r141, %r141, %r132;
	add.s32 	%r142, %r142, %r133;
	add.s32 	%r143, %r143, %r134;
	add.s32 	%r144, %r144, 1;
$L__BB0_19:
	add.s32 	%r135, %r29, %r2;
	mul.lo.s32 	%r136, %r135, 3;
	cvt.u16.u32 	%rs1, %r141;
	cvt.u16.u32 	%rs2, %r144;
	div.u16 	%rs3, %rs1, %rs2;
	cvt.u16.u32 	%rs4, %r142;
	div.u16 	%rs5, %rs4, %rs2;
	cvt.u16.u32 	%rs6, %r143;
	div.u16 	%rs7, %rs6, %rs2;
	cvt.s64.s32 	%rd22, %r136;
	cvta.to.global.u64 	%rd23, %rd2;
	add.s64 	%rd24, %rd23, %rd22;
	st.global.u8 	[%rd24], %rs3;
	st.global.u8 	[%rd24+1], %rs5;
	st.global.u8 	[%rd24+2], %rs7;
$L__BB0_20:
	ret;

}


// ===== COMPILED SASS (sm_100) =====

	.target	sm_100

	.elftype	@"ET_EXEC"


//--------------------- .note.nv.tkinfo           --------------------------
	.section	.note.nv.tkinfo,"",@"SHT_NOTE"
	.sectionflags	@"SHF_NOTE_NV_TKINFO"
	.tkinfo
        /*0018*/ 	.word	0x00000002
        /*0030*/ 	.string	""
        /*0030*/ 	.string	"ptxas"
        /*0030*/ 	.string	"Cuda compilation tools, release 13.0, V13.0.88"
        /*0030*/ 	.string	"Build cuda_13.0.r13.0/compiler.36424714_0"
        /*0030*/ 	.string	"-arch sm_100 -m 64 "



//--------------------- .note.nv.cuinfo           --------------------------
	.section	.note.nv.cuinfo,"",@"SHT_NOTE"
	.sectionflags	@"SHF_NOTE_NV_CUINFO"
        /*0018*/ 	.short	0x0002
        /*001a*/ 	.short	0x0064
        /*001c*/ 	.short	0x0082
	.zero		2


//--------------------- .nv.info                  --------------------------
	.section	.nv.info,"",@"SHT_CUDA_INFO"
	.align	4


	//----- nvinfo : EIATTR_REGCOUNT
	.align		4
        /*0000*/ 	.byte	0x04, 0x2f
        /*0002*/ 	.short	(.L_1 - .L_0)
	.align		4
.L_0:
        /*0004*/ 	.word	index@(_Z11blur_kernelPhS_ii)
        /*0008*/ 	.word	0x00000020


	//----- nvinfo : EIATTR_FRAME_SIZE
	.align		4
.L_1:
        /*000c*/ 	.byte	0x04, 0x11
        /*000e*/ 	.short	(.L_3 - .L_2)
	.align		4
.L_2:
        /*0010*/ 	.word	index@($__internal_0_$__cuda_sm20_div_u16)
        /*0014*/ 	.word	0x00000000


	//----- nvinfo : EIATTR_FRAME_SIZE
	.align		4
.L_3:
        /*0018*/ 	.byte	0x04, 0x11
        /*001a*/ 	.short	(.L_5 - .L_4)
	.align		4
.L_4:
        /*001c*/ 	.word	index@(_Z11blur_kernelPhS_ii)
        /*0020*/ 	.word	0x00000000


	//----- nvinfo : EIATTR_MIN_STACK_SIZE
	.align		4
.L_5:
        /*0024*/ 	.byte	0x04, 0x12
        /*0026*/ 	.short	(.L_7 - .L_6)
	.align		4
.L_6:
        /*0028*/ 	.word	index@(_Z11blur_kernelPhS_ii)
        /*002c*/ 	.word	0x00000000
.L_7:


//--------------------- .nv.compat                --------------------------
	.section	.nv.compat,"",@"SHT_CUDA_COMPAT_INFO"
	.align	4
        /*0000*/ 	.byte	0x02, 0x09, 0x00, 0x00, 0x02, 0x02, 0x01, 0x00, 0x02, 0x05, 0x05, 0x00, 0x03, 0x07, 0x01, 0x01
        /*0010*/ 	.byte	0x02, 0x03, 0x00, 0x00, 0x02, 0x06, 0x01, 0x00, 0x04, 0x0b, 0x08, 0x00, 0x01, 0x00, 0x00, 0x00
        /*0020*/ 	.byte	0x00, 0x00, 0x00, 0x00


//--------------------- .nv.info._Z11blur_kernelPhS_ii --------------------------
	.section	.nv.info._Z11blur_kernelPhS_ii,"",@"SHT_CUDA_INFO"
	.sectionflags	@""
	.align	4


	//----- nvinfo : EIATTR_CUDA_API_VERSION
	.align		4
        /*0000*/ 	.byte	0x04, 0x37
        /*0002*/ 	.short	(.L_9 - .L_8)
.L_8:
        /*0004*/ 	.word	0x00000082


	//----- nvinfo : EIATTR_KPARAM_INFO
	.align		4
.L_9:
        /*0008*/ 	.byte	0x04, 0x17
        /*000a*/ 	.short	(.L_11 - .L_10)
.L_10:
        /*000c*/ 	.word	0x00000000
        /*0010*/ 	.short	0x0003
        /*0012*/ 	.short	0x0014
        /*0014*/ 	.byte	0x00, 0xf0, 0x11, 0x00


	//----- nvinfo : EIATTR_KPARAM_INFO
	.align		4
.L_11:
        /*0018*/ 	.byte	0x04, 0x17
        /*001a*/ 	.short	(.L_13 - .L_12)
.L_12:
        /*001c*/ 	.word	0x00000000
        /*0020*/ 	.short	0x0002
        /*0022*/ 	.short	0x0010
        /*0024*/ 	.byte	0x00, 0xf0, 0x11, 0x00


	//----- nvinfo : EIATTR_KPARAM_INFO
	.align		4
.L_13:
        /*0028*/ 	.byte	0x04, 0x17
        /*002a*/ 	.short	(.L_15 - .L_14)
.L_14:
        /*002c*/ 	.word	0x00000000
        /*0030*/ 	.short	0x0001
        /*0032*/ 	.short	0x0008
        /*0034*/ 	.byte	0x00, 0xf5, 0x21, 0x00


	//----- nvinfo : EIATTR_KPARAM_INFO
	.align		4
.L_15:
        /*0038*/ 	.byte	0x04, 0x17
        /*003a*/ 	.short	(.L_17 - .L_16)
.L_16:
        /*003c*/ 	.word	0x00000000
        /*0040*/ 	.short	0x0000
        /*0042*/ 	.short	0x0000
        /*0044*/ 	.byte	0x00, 0xf5, 0x21, 0x00


	//----- nvinfo : EIATTR_SPARSE_MMA_MASK
	.align		4
.L_17:
        /*0048*/ 	.byte	0x03, 0x50
        /*004a*/ 	.short	0x0000


	//----- nvinfo : EIATTR_MAXREG_COUNT
	.align		4
        /*004c*/ 	.byte	0x03, 0x1b
        /*004e*/ 	.short	0x00ff


	//----- nvinfo : EIATTR_MERCURY_ISA_VERSION
	.align		4
        /*0050*/ 	.byte	0x03, 0x5f
        /*0052*/ 	.short	0x0101


	//----- nvinfo : EIATTR_VRC_CTA_INIT_COUNT
	.align		4
        /*0054*/ 	.byte	0x02, 0x4a
	.zero		1
	.zero		1


	//----- nvinfo : EIATTR_EXIT_INSTR_OFFSETS
	.align		4
        /*0058*/ 	.byte	0x04, 0x1c
        /*005a*/ 	.short	(.L_19 - .L_18)


	//   ....[0]....
.L_18:
        /*005c*/ 	.word	0x000000c0


	//   ....[1]....
        /*0060*/ 	.word	0x00000a90


	//----- nvinfo : EIATTR_CRS_STACK_SIZE
	.align		4
.L_19:
        /*0064*/ 	.byte	0x04, 0x1e
        /*0066*/ 	.short	(.L_21 - .L_20)
.L_20:
        /*0068*/ 	.word	0x00000000


	//----- nvinfo : EIATTR_CBANK_PARAM_SIZE
	.align		4
.L_21:
        /*006c*/ 	.byte	0x03, 0x19
        /*006e*/ 	.short	0x0018


	//----- nvinfo : EIATTR_PARAM_CBANK
	.align		4
        /*0070*/ 	.byte	0x04, 0x0a
        /*0072*/ 	.short	(.L_23 - .L_22)
	.align		4
.L_22:
        /*0074*/ 	.word	index@(.nv.constant0._Z11blur_kernelPhS_ii)
        /*0078*/ 	.short	0x0380
        /*007a*/ 	.short	0x0018


	//----- nvinfo : EIATTR_SW_WAR
	.align		4
.L_23:
        /*007c*/ 	.byte	0x04, 0x36
        /*007e*/ 	.short	(.L_25 - .L_24)
.L_24:
        /*0080*/ 	.word	0x00000008
.L_25:


//--------------------- .nv.callgraph             --------------------------
	.section	.nv.callgraph,"",@"SHT_CUDA_CALLGRAPH"
	.align	4
	.sectionentsize	8
	.align		4
        /*0000*/ 	.word	0x00000000
	.align		4
        /*0004*/ 	.word	0xffffffff
	.align		4
        /*0008*/ 	.word	0x00000000
	.align		4
        /*000c*/ 	.word	0xfffffffe
	.align		4
        /*0010*/ 	.word	0x00000000
	.align		4
        /*0014*/ 	.word	0xfffffffd
	.align		4
        /*0018*/ 	.word	0x00000000
	.align		4
        /*001c*/ 	.word	0xfffffffc


//--------------------- .text._Z11blur_kernelPhS_ii --------------------------
	.section	.text._Z11blur_kernelPhS_ii,"ax",@progbits
	.align	128
        .global         _Z11blur_kernelPhS_ii
        .type           _Z11blur_kernelPhS_ii,@function
        .size           _Z11blur_kernelPhS_ii,(.L_x_1 - _Z11blur_kernelPhS_ii)
        .other          _Z11blur_kernelPhS_ii,@"STO_CUDA_ENTRY STV_DEFAULT"
_Z11blur_kernelPhS_ii:
.text._Z11blur_kernelPhS_ii:
[----:B------:R-:W-:Y:S01]  /*0000*/  LDC R1, c[0x0][0x37c] ;  /* 0x0000df00ff017b82 */ /* 0x000fe20000000800 */
[----:B------:R-:W0:Y:S07]  /*0010*/  S2R R0, SR_TID.Y ;  /* 0x0000000000007919 */ /* 0x000e2e0000002200 */
[----:B------:R-:W0:Y:S01]  /*0020*/  S2UR UR4, SR_CTAID.Y ;  /* 0x00000000000479c3 */ /* 0x000e220000002600 */
[----:B------:R-:W1:Y:S07]  /*0030*/  S2R R2, SR_TID.X ;  /* 0x0000000000027919 */ /* 0x000e6e0000002100 */
[----:B------:R-:W0:Y:S08]  /*0040*/  LDC R7, c[0x0][0x364] ;  /* 0x0000d900ff077b82 */ /* 0x000e300000000800 */
[----:B------:R-:W1:Y:S08]  /*0050*/  S2UR UR5, SR_CTAID.X ;  /* 0x00000000000579c3 */ /* 0x000e700000002500 */
[----:B------:R-:W1:Y:S08]  /*0060*/  LDC R5, c[0x0][0x360] ;  /* 0x0000d800ff057b82 */ /* 0x000e700000000800 */
[----:B------:R-:W2:Y:S01]  /*0070*/  LDC.64 R10, c[0x0][0x390] ;  /* 0x0000e400ff0a7b82 */ /* 0x000ea20000000a00 */
[----:B0-----:R-:W-:-:S02]  /*0080*/  IMAD R7, R7, UR4, R0 ;  /* 0x0000000407077c24 */ /* 0x001fc4000f8e0200 */
[----:B-1----:R-:W-:-:S03]  /*0090*/  IMAD R5, R5, UR5, R2 ;  /* 0x0000000505057c24 */ /* 0x002fc6000f8e0202 */
[----:B--2---:R-:W-:-:S04]  /*00a0*/  ISETP.GE.AND P0, PT, R7, R11, PT ;  /* 0x0000000b0700720c */ /* 0x004fc80003f06270 */
[----:B------:R-:W-:-:S13]  /*00b0*/  ISETP.GE.OR P0, PT, R5, R10, P0 ;  /* 0x0000000a0500720c */ /* 0x000fda0000706670 */
[----:B------:R-:W-:Y:S05]  /*00c0*/  @P0 EXIT ;  /* 0x000000000000094d */ /* 0x000fea0003800000 */
[----:B------:R-:W-:Y:S01]  /*00d0*/  ISETP.NE.AND P6, PT, R7, RZ, PT ;  /* 0x000000ff0700720c */ /* 0x000fe20003fc5270 */
[C---:B------:R-:W-:Y:S01]  /*00e0*/  VIADD R3, R5.reuse, 0x1 ;  /* 0x0000000105037836 */ /* 0x040fe20000000000 */
[----:B------:R-:W-:Y:S01]  /*00f0*/  ISETP.GT.AND P3, PT, R5, -0x2, PT ;  /* 0xfffffffe0500780c */ /* 0x000fe20003f64270 */
[----:B------:R-:W-:Y:S01]  /*0100*/  VIADD R6, R7, 0x1 ;  /* 0x0000000107067836 */ /* 0x000fe20000000000 */
[C---:B------:R-:W-:Y:S01]  /*0110*/  ISETP.LT.OR P1, PT, R5.reuse, 0x1, !P6 ;  /* 0x000000010500780c */ /* 0x040fe20007721670 */
[C---:B------:R-:W-:Y:S01]  /*0120*/  VIADD R23, R5.reuse, 0xffffffff ;  /* 0xffffffff05177836 */ /* 0x040fe20000000000 */
[----:B------:R-:W-:Y:S01]  /*0130*/  ISETP.LT.OR P6, PT, R5, RZ, !P6 ;  /* 0x000000ff0500720c */ /* 0x000fe200077c1670 */
[----:B------:R-:W-:Y:S01]  /*0140*/  VIADD R0, R7, 0xffffffff ;  /* 0xffffffff07007836 */ /* 0x000fe20000000000 */
[----:B------:R-:W-:Y:S01]  /*0150*/  ISETP.LT.AND P3, PT, R3, R10, P3 ;  /* 0x0000000a0300720c */ /* 0x000fe20001f61270 */
[----:B------:R-:W0:Y:S01]  /*0160*/  LDCU.64 UR4, c[0x0][0x358] ;  /* 0x00006b00ff0477ac */ /* 0x000e220008000a00 */
[----:B------:R-:W-:-:S02]  /*0170*/  ISETP.GT.AND P4, PT, R5, RZ, PT ;  /* 0x000000ff0500720c */ /* 0x000fc40003f84270 */
[----:B------:R-:W-:Y:S02]  /*0180*/  ISETP.EQ.OR P5, PT, R7, RZ, !P3 ;  /* 0x000000ff0700720c */ /* 0x000fe40005fa2670 */
[-C--:B------:R-:W-:Y:S02]  /*0190*/  ISETP.LE.AND P4, PT, R5, R10.reuse, P4 ;  /* 0x0000000a0500720c */ /* 0x080fe40002783270 */
[----:B------:R-:W-:Y:S01]  /*01a0*/  P2R R4, PR, RZ, 0x2 ;  /* 0x00000002ff047803 */ /* 0x000fe20000000000 */
[----:B------:R-:W1:Y:S01]  /*01b0*/  @!P1 LDC.64 R16, c[0x0][0x388] ;  /* 0x0000e200ff109b82 */ /* 0x000e620000000a00 */
[----:B------:R-:W-:Y:S01]  /*01c0*/  ISETP.GE.U32.OR P2, PT, R6, R11, !P4 ;  /* 0x0000000b0600720c */ /* 0x000fe20006746470 */
[CC--:B------:R-:W-:Y:S02]  /*01d0*/  @!P1 IMAD R2, R0.reuse, R10.reuse, R23 ;  /* 0x0000000a00029224 */ /* 0x0c0fe400078e0217 */
[----:B------:R-:W-:Y:S02]  /*01e0*/  @!P6 IMAD R18, R0, R10, R5 ;  /* 0x0000000a0012e224 */ /* 0x000fe400078e0205 */
[----:B------:R-:W-:-:S02]  /*01f0*/  @!P1 IMAD R2, R2, 0x3, RZ ;  /* 0x0000000302029824 */ /* 0x000fc400078e02ff */
[----:B------:R-:W2:Y:S01]  /*0200*/  @!P6 LDC.64 R20, c[0x0][0x388] ;  /* 0x0000e200ff14eb82 */ /* 0x000ea20000000a00 */
[----:B------:R-:W-:Y:S02]  /*0210*/  @!P6 IMAD R24, R18, 0x3, RZ ;  /* 0x000000031218e824 */ /* 0x000fe400078e02ff */
[-C--:B------:R-:W-:Y:S01]  /*0220*/  @!P5 IMAD R22, R0, R10.reuse, R3 ;  /* 0x0000000a0016d224 */ /* 0x080fe200078e0203 */
[----:B------:R-:W-:Y:S01]  /*0230*/  P2R R0, PR, RZ, 0x40 ;  /* 0x00000040ff007803 */ /* 0x000fe20000000000 */
[----:B------:R-:W-:Y:S02]  /*0240*/  @P4 IMAD R25, R7, R10, R23 ;  /* 0x0000000a07194224 */ /* 0x000fe400078e0217 */
[----:B------:R-:W-:Y:S01]  /*0250*/  @!P5 IMAD R22, R22, 0x3, RZ ;  /* 0x000000031616d824 */ /* 0x000fe200078e02ff */
[----:B------:R-:W3:Y:S08]  /*0260*/  @!P5 LDC.64 R8, c[0x0][0x388] ;  /* 0x0000e200ff08db82 */ /* 0x000ef00000000a00 */
[----:B------:R-:W4:Y:S01]  /*0270*/  @P4 LDC.64 R12, c[0x0][0x388] ;  /* 0x0000e200ff0c4b82 */ /* 0x000f220000000a00 */
[----:B-1----:R-:W-:-:S04]  /*0280*/  @!P1 IADD3 R16, P0, PT, R2, R16, RZ ;  /* 0x0000001002109210 */ /* 0x002fc80007f1e0ff */
[----:B------:R-:W-:Y:S02]  /*0290*/  @!P1 LEA.HI.X.SX32 R17, R2, R17, 0x1, P0 ;  /* 0x0000001102119211 */ /* 0x000fe400000f0eff */
[----:B------:R-:W-:Y:S01]  /*02a0*/  ISETP.GE.U32.AND P1, PT, R6, R11, PT ;  /* 0x0000000b0600720c */ /* 0x000fe20003f26070 */
[----:B------:R-:W1:Y:S01]  /*02b0*/  @P3 LDC.64 R14, c[0x0][0x388] ;  /* 0x0000e200ff0e3b82 */ /* 0x000e620000000a00 */
[C---:B--2---:R-:W-:Y:S02]  /*02c0*/  @!P6 IADD3 R20, P0, PT, R24.reuse, R20, RZ ;  /* 0x000000141814e210 */ /* 0x044fe40007f1e0ff */
[----:B------:R-:W-:Y:S02]  /*02d0*/  ISETP.LT.OR P1, PT, R5, RZ, P1 ;  /* 0x000000ff0500720c */ /* 0x000fe40000f21670 */
[----:B------:R-:W-:Y:S01]  /*02e0*/  @!P6 LEA.HI.X.SX32 R21, R24, R21, 0x1, P0 ;  /* 0x000000151815e211 */ /* 0x000fe200000f0eff */
[----:B------:R-:W-:Y:S01]  /*02f0*/  @P4 IMAD R24, R25, 0x3, RZ ;  /* 0x0000000319184824 */ /* 0x000fe200078e02ff */
[----:B------:R-:W-:Y:S01]  /*0300*/  ISETP.NE.AND P6, PT, R4, RZ, PT ;  /* 0x000000ff0400720c */ /* 0x000fe20003fc5270 */
[----:B------:R-:W2:Y:S01]  /*0310*/  @!P2 LDC.64 R18, c[0x0][0x388] ;  /* 0x0000e200ff12ab82 */ /* 0x000ea20000000a00 */
[C---:B---3--:R-:W-:Y:S01]  /*0320*/  @!P5 IADD3 R8, P0, PT, R22.reuse, R8, RZ ;  /* 0x000000081608d210 */ /* 0x048fe20007f1e0ff */
[CC--:B------:R-:W-:Y:S01]  /*0330*/  @P3 IMAD R25, R7.reuse, R10.reuse, R3 ;  /* 0x0000000a07193224 */ /* 0x0c0fe200078e0203 */
[----:B------:R-:W-:Y:S01]  /*0340*/  P2R R2, PR, RZ, 0x40 ;  /* 0x00000040ff027803 */ /* 0x000fe20000000000 */
[----:B------:R-:W-:Y:S01]  /*0350*/  IMAD R4, R7, R10, R10 ;  /* 0x0000000a07047224 */ /* 0x000fe200078e020a */
[----:B------:R-:W-:Y:S01]  /*0360*/  @!P5 LEA.HI.X.SX32 R9, R22, R9, 0x1, P0 ;  /* 0x000000091609d211 */ /* 0x000fe200000f0eff */
[----:B------:R-:W-:Y:S01]  /*0370*/  @P3 IMAD R25, R25, 0x3, RZ ;  /* 0x0000000319193824 */ /* 0x000fe200078e02ff */
[----:B------:R-:W-:Y:S01]  /*0380*/  P2R R22, PR, RZ, 0x20 ;  /* 0x00000020ff167803 */ /* 0x000fe20000000000 */
[----:B------:R-:W-:Y:S01]  /*0390*/  @!P2 IMAD.IADD R23, R23, 0x1, R4 ;  /* 0x000000011717a824 */ /* 0x000fe200078e0204 */
[----:B----4-:R-:W-:-:S02]  /*03a0*/  @P4 IADD3 R12, P0, PT, R24, R12, RZ ;  /* 0x0000000c180c4210 */ /* 0x010fc40007f1e0ff */
[----:B------:R-:W-:Y:S01]  /*03b0*/  ISETP.GE.AND P5, PT, R5, RZ, PT ;  /* 0x000000ff0500720c */ /* 0x000fe20003fa6270 */
[----:B------:R-:W-:Y:S01]  /*03c0*/  @!P2 IMAD R23, R23, 0x3, RZ ;  /* 0x000000031717a824 */ /* 0x000fe200078e02ff */
[----:B------:R-:W-:Y:S02]  /*03d0*/  @P4 LEA.HI.X.SX32 R13, R24, R13, 0x1, P0 ;  /* 0x0000000d180d4211 */ /* 0x000fe400000f0eff */
[----:B-1----:R-:W-:-:S04]  /*03e0*/  @P3 IADD3 R14, P0, PT, R25, R14, RZ ;  /* 0x0000000e190e3210 */ /* 0x002fc80007f1e0ff */
[----:B------:R-:W-:Y:S02]  /*03f0*/  @P3 LEA.HI.X.SX32 R15, R25, R15, 0x1, P0 ;  /* 0x0000000f190f3211 */ /* 0x000fe400000f0eff */
[----:B--2---:R-:W-:-:S04]  /*0400*/  @!P2 IADD3 R24, P0, PT, R23, R18, RZ ;  /* 0x000000121718a210 */ /* 0x004fc80007f1e0ff */
[----:B------:R-:W-:Y:S01]  /*0410*/  @!P2 LEA.HI.X.SX32 R25, R23, R19, 0x1, P0 ;  /* 0x000000131719a211 */ /* 0x000fe200000f0eff */
[----:B------:R-:W-:Y:S01]  /*0420*/  @!P1 IMAD.IADD R23, R5, 0x1, R4 ;  /* 0x0000000105179824 */ /* 0x000fe200078e0204 */
[----:B------:R-:W1:Y:S03]  /*0430*/  @!P1 LDC.64 R18, c[0x0][0x388] ;  /* 0x0000e200ff129b82 */ /* 0x000e660000000a00 */
[----:B------:R-:W-:-:S05]  /*0440*/  @!P1 IMAD R23, R23, 0x3, RZ ;  /* 0x0000000317179824 */ /* 0x000fca00078e02ff */
[----:B-1----:R-:W-:-:S04]  /*0450*/  @!P1 IADD3 R26, P0, PT, R23, R18, RZ ;  /* 0x00000012171a9210 */ /* 0x002fc80007f1e0ff */
[----:B------:R-:W-:Y:S02]  /*0460*/  @!P1 LEA.HI.X.SX32 R27, R23, R19, 0x1, P0 ;  /* 0x00000013171b9211 */ /* 0x000fe400000f0eff */
[----:B------:R-:W-:-:S13]  /*0470*/  ISETP.GE.U32.OR P0, PT, R6, R11, !P3 ;  /* 0x0000000b0600720c */ /* 0x000fda0005f06470 */
[----:B------:R-:W1:Y:S01]  /*0480*/  @!P0 LDC.64 R18, c[0x0][0x388] ;  /* 0x0000e200ff128b82 */ /* 0x000e620000000a00 */
[----:B------:R-:W-:Y:S02]  /*0490*/  @!P0 IMAD.IADD R3, R3, 0x1, R4 ;  /* 0x0000000103038824 */ /* 0x000fe400078e0204 */
[----:B------:R-:W-:Y:S02]  /*04a0*/  HFMA2 R4, -RZ, RZ, 0, 0 ;  /* 0x00000000ff047431 */ /* 0x000fe400000001ff */
[----:B------:R-:W-:-:S05]  /*04b0*/  @!P0 IMAD R3, R3, 0x3, RZ ;  /* 0x0000000303038824 */ /* 0x000fca00078e02ff */
[----:B-1----:R-:W-:-:S04]  /*04c0*/  @!P0 IADD3 R28, P6, PT, R3, R18, RZ ;  /* 0x00000012031c8210 */ /* 0x002fc80007fde0ff */
[----:B------:R-:W-:Y:S01]  /*04d0*/  @!P0 LEA.HI.X.SX32 R29, R3, R19, 0x1, P6 ;  /* 0x00000013031d8211 */ /* 0x000fe200030f0eff */
[----:B------:R-:W-:Y:S01]  /*04e0*/  IMAD R3, R7, R10, R5 ;  /* 0x0000000a07037224 */ /* 0x000fe200078e0205 */
[----:B------:R-:W1:Y:S01]  /*04f0*/  @P5 LDC.64 R18, c[0x0][0x388] ;  /* 0x0000e200ff125b82 */ /* 0x000e620000000a00 */
[----:B------:R-:W-:Y:S01]  /*0500*/  CS2R R6, SRZ ;  /* 0x0000000000067805 */ /* 0x000fe2000001ff00 */
[----:B0-----:R-:W2:Y:S01]  /*0510*/  @P4 LDG.E.U8 R10, desc[UR4][R12.64+0x1] ;  /* 0x000001040c0a4981 */ /* 0x001ea2000c1e1100 */
[----:B------:R-:W-:-:S05]  /*0520*/  IMAD R3, R3, 0x3, RZ ;  /* 0x0000000303037824 */ /* 0x000fca00078e02ff */
[----:B-1----:R-:W-:-:S04]  /*0530*/  @P5 IADD3 R18, P6, PT, R3, R18, RZ ;  /* 0x0000001203125210 */ /* 0x002fc80007fde0ff */
[----:B------:R-:W-:Y:S02]  /*0540*/  @P5 LEA.HI.X.SX32 R19, R3, R19, 0x1, P6 ;  /* 0x0000001303135211 */ /* 0x000fe400030f0eff */
[----:B------:R-:W-:Y:S01]  /*0550*/  ISETP.NE.AND P6, PT, R2, RZ, PT ;  /* 0x000000ff0200720c */ /* 0x000fe20003fc5270 */
[----:B------:R-:W-:Y:S01]  /*0560*/  IMAD.MOV.U32 R2, RZ, RZ, RZ ;  /* 0x000000ffff027224 */ /* 0x000fe200078e00ff */
[----:B------:R-:W-:-:S11]  /*0570*/  ISETP.NE.AND P5, PT, R22, RZ, PT ;  /* 0x000000ff1600720c */ /* 0x000fd60003fa5270 */
[----:B------:R-:W3:Y:S01]  /*0580*/  @!P6 LDG.E.U8 R2, desc[UR4][R16.64] ;  /* 0x000000041002e981 */ /* 0x000ee2000c1e1100 */
[----:B------:R-:W-:-:S03]  /*0590*/  @!P6 IMAD.MOV.U32 R4, RZ, RZ, 0x1 ;  /* 0x00000001ff04e424 */ /* 0x000fc600078e00ff */
[----:B------:R-:W4:Y:S04]  /*05a0*/  @!P6 LDG.E.U8 R7, desc[UR4][R16.64+0x1] ;  /* 0x000001041007e981 */ /* 0x000f28000c1e1100 */
[----:B------:R-:W5:Y:S01]  /*05b0*/  @!P6 LDG.E.U8 R6, desc[UR4][R16.64+0x2] ;  /* 0x000002041006e981 */ /* 0x000f62000c1e1100 */
[----:B------:R-:W-:-:S13]  /*05c0*/  ISETP.NE.AND P6, PT, R0, RZ, PT ;  /* 0x000000ff0000720c */ /* 0x000fda0003fc5270 */
[----:B------:R-:W5:Y:S04]  /*05d0*/  @!P6 LDG.E.U8 R23, desc[UR4][R20.64+0x2] ;  /* 0x000002041417e981 */ /* 0x000f68000c1e1100 */
[----:B------:R-:W3:Y:S04]  /*05e0*/  @!P6 LDG.E.U8 R11, desc[UR4][R20.64] ;  /* 0x00000004140be981 */ /* 0x000ee8000c1e1100 */
[----:B------:R-:W4:Y:S01]  /*05f0*/  @!P6 LDG.E.U8 R0, desc[UR4][R20.64+0x1] ;  /* 0x000001041400e981 */ /* 0x000f22000c1e1100 */
[----:B------:R-:W-:-:S03]  /*0600*/  @!P6 VIADD R4, R4, 0x1 ;  /* 0x000000010404e836 */ /* 0x000fc60000000000 */
[----:B------:R-:W2:Y:S04]  /*0610*/  @P4 LDG.E.U8 R21, desc[UR4][R12.64+0x2] ;  /* 0x000002040c154981 */ /* 0x000ea8000c1e1100 */
[----:B------:R-:W2:Y:S01]  /*0620*/  @P3 LDG.E.U8 R20, desc[UR4][R14.64+0x1] ;  /* 0x000001040e143981 */ /* 0x000ea2000c1e1100 */
[----:B-----5:R-:W-:-:S03]  /*0630*/  @!P6 IMAD.IADD R6, R6, 0x1, R23 ;  /* 0x000000010606e824 */ /* 0x020fc600078e0217 */
[----:B------:R-:W5:Y:S01]  /*0640*/  @!P5 LDG.E.U8 R23, desc[UR4][R8.64] ;  /* 0x000000040817d981 */ /* 0x000f62000c1e1100 */
[----:B---3--:R-:W-:-:S03]  /*0650*/  @!P6 IMAD.IADD R2, R2, 0x1, R11 ;  /* 0x000000010202e824 */ /* 0x008fc600078e020b */
[----:B------:R-:W3:Y:S01]  /*0660*/  @!P5 LDG.E.U8 R11, desc[UR4][R8.64+0x2] ;  /* 0x00000204080bd981 */ /* 0x000ee2000c1e1100 */
[----:B----4-:R-:W-:Y:S01]  /*0670*/  @!P6 IMAD.IADD R7, R7, 0x1, R0 ;  /* 0x000000010707e824 */ /* 0x010fe200078e0200 */
[----:B------:R-:W-:Y:S02]  /*0680*/  ISETP.GE.AND P6, PT, R5, RZ, PT ;  /* 0x000000ff0500720c */ /* 0x000fe40003fc6270 */
[----:B------:R-:W4:Y:S04]  /*0690*/  @!P5 LDG.E.U8 R0, desc[UR4][R8.64+0x1] ;  /* 0x000001040800d981 */ /* 0x000f28000c1e1100 */
[----:B------:R-:W2:Y:S04]  /*06a0*/  @P4 LDG.E.U8 R5, desc[UR4][R12.64] ;  /* 0x000000040c054981 */ /* 0x000ea8000c1e1100 */
[----:B------:R-:W2:Y:S04]  /*06b0*/  @!P2 LDG.E.U8 R9, desc[UR4][R24.64] ;  /* 0x000000041809a981 */ /* 0x000ea8000c1e1100 */
[----:B------:R-:W2:Y:S04]  /*06c0*/  @P6 LDG.E.U8 R17, desc[UR4][R18.64] ;  /* 0x0000000412116981 */ /* 0x000ea8000c1e1100 */
[----:B------:R-:W2:Y:S04]  /*06d0*/  @P6 LDG.E.U8 R16, desc[UR4][R18.64+0x1] ;  /* 0x0000010412106981 */ /* 0x000ea8000c1e1100 */
[----:B------:R-:W2:Y:S04]  /*06e0*/  @P6 LDG.E.U8 R22, desc[UR4][R18.64+0x2] ;  /* 0x0000020412166981 */ /* 0x000ea8000c1e1100 */
[----:B------:R-:W2:Y:S04]  /*06f0*/  @!P2 LDG.E.U8 R8, desc[UR4][R24.64+0x1] ;  /* 0x000001041808a981 */ /* 0x000ea8000c1e1100 */
[----:B------:R-:W2:Y:S04]  /*0700*/  @!P1 LDG.E.U8 R13, desc[UR4][R26.64] ;  /* 0x000000041a0d9981 */ /* 0x000ea8000c1e1100 */
[----:B------:R-:W2:Y:S04]  /*0710*/  @!P1 LDG.E.U8 R12, desc[UR4][R26.64+0x1] ;  /* 0x000001041a0c9981 */ /* 0x000ea8000c1e1100 */
[----:B------:R-:W2:Y:S04]  /*0720*/  @!P2 LDG.E.U8 R25, desc[UR4][R24.64+0x2] ;  /* 0x000002041819a981 */ /* 0x000ea8000c1e1100 */
[----:B------:R-:W2:Y:S04]  /*0730*/  @!P0 LDG.E.U8 R19, desc[UR4][R28.64] ;  /* 0x000000041c138981 */ /* 0x000ea8000c1e1100 */
[----:B------:R-:W2:Y:S04]  /*0740*/  @!P1 LDG.E.U8 R27, desc[UR4][R26.64+0x2] ;  /* 0x000002041a1b9981 */ /* 0x000ea8000c1e1100 */
[----:B------:R-:W2:Y:S04]  /*0750*/  @!P0 LDG.E.U8 R18, desc[UR4][R28.64+0x1] ;  /* 0x000001041c128981 */ /* 0x000ea8000c1e1100 */
[----:B------:R-:W2:Y:S01]  /*0760*/  @!P0 LDG.E.U8 R29, desc[UR4][R28.64+0x2] ;  /* 0x000002041c1d8981 */ /* 0x000ea2000c1e1100 */
[----:B-----5:R-:W-:-:S03]  /*0770*/  @!P5 IMAD.IADD R2, R2, 0x1, R23 ;  /* 0x000000010202d824 */ /* 0x020fc600078e0217 */
[----:B------:R-:W5:Y:S04]  /*0780*/  @P3 LDG.E.U8 R23, desc[UR4][R14.64] ;  /* 0x000000040e173981 */ /* 0x000f68000c1e1100 */
[----:B------:R-:W5:Y:S01]  /*0790*/  @P3 LDG.E.U8 R15, desc[UR4][R14.64+0x2] ;  /* 0x000002040e0f3981 */ /* 0x000f62000c1e1100 */
[----:B------:R-:W-:Y:S01]  /*07a0*/  @!P5 VIADD R4, R4, 0x1 ;  /* 0x000000010404d836 */ /* 0x000fe20000000000 */
[----:B----4-:R-:W-:Y:S01]  /*07b0*/  @!P5 IADD3 R7, PT, PT, R7, R0, RZ ;  /* 0x000000000707d210 */ /* 0x010fe20007ffe0ff */
[----:B---3--:R-:W-:Y:S02]  /*07c0*/  @!P5 IMAD.IADD R6, R6, 0x1, R11 ;  /* 0x000000010606d824 */ /* 0x008fe400078e020b */
[----:B------:R-:W-:Y:S02]  /*07d0*/  @P4 VIADD R4, R4, 0x1 ;  /* 0x0000000104044836 */ /* 0x000fe40000000000 */
[----:B--2---:R-:W-:-:S02]  /*07e0*/  @P4 IMAD.IADD R2, R2, 0x1, R5 ;  /* 0x0000000102024824 */ /* 0x004fc400078e0205 */
[----:B------:R-:W-:Y:S01]  /*07f0*/  @P4 IMAD.IADD R7, R7, 0x1, R10 ;  /* 0x0000000107074824 */ /* 0x000fe200078e020a */
[----:B------:R-:W-:Y:S01]  /*0800*/  @P6 IADD3 R4, PT, PT, R4, 0x1, RZ ;  /* 0x0000000104046810 */ /* 0x000fe20007ffe0ff */
[----:B------:R-:W-:Y:S02]  /*0810*/  @P4 IMAD.IADD R6, R6, 0x1, R21 ;  /* 0x0000000106064824 */ /* 0x000fe400078e0215 */
[----:B------:R-:W-:Y:S02]  /*0820*/  @P6 IMAD.IADD R2, R2, 0x1, R17 ;  /* 0x0000000102026824 */ /* 0x000fe400078e0211 */
[----:B------:R-:W-:Y:S02]  /*0830*/  @P6 IMAD.IADD R7, R7, 0x1, R16 ;  /* 0x0000000107076824 */ /* 0x000fe400078e0210 */
[----:B------:R-:W-:Y:S02]  /*0840*/  @P3 VIADD R4, R4, 0x1 ;  /* 0x0000000104043836 */ /* 0x000fe40000000000 */
[----:B------:R-:W-:-:S02]  /*0850*/  @P6 IMAD.IADD R6, R6, 0x1, R22 ;  /* 0x0000000106066824 */ /* 0x000fc400078e0216 */
[----:B------:R-:W-:Y:S02]  /*0860*/  @P3 IMAD.IADD R7, R7, 0x1, R20 ;  /* 0x0000000107073824 */ /* 0x000fe400078e0214 */
[----:B------:R-:W-:Y:S02]  /*0870*/  @!P2 VIADD R4, R4, 0x1 ;  /* 0x000000010404a836 */ /* 0x000fe40000000000 */
[----:B------:R-:W-:Y:S02]  /*0880*/  @!P2 IMAD.IADD R7, R7, 0x1, R8 ;  /* 0x000000010707a824 */ /* 0x000fe400078e0208 */
[----:B------:R-:W-:-:S03]  /*0890*/  @!P1 VIADD R4, R4, 0x1 ;  /* 0x0000000104049836 */ /* 0x000fc60000000000 */
[----:B------:R-:W-:Y:S01]  /*08a0*/  @!P1 IADD3 R7, PT, PT, R7, R12, RZ ;  /* 0x0000000c07079210 */ /* 0x000fe20007ffe0ff */
[----:B------:R-:W-:-:S05]  /*08b0*/  @!P0 VIADD R4, R4, 0x1 ;  /* 0x0000000104048836 */ /* 0x000fca0000000000 */
[----:B------:R-:W-:Y:S01]  /*08c0*/  LOP3.LUT R8, R4, 0xffff, RZ, 0xc0, !PT ;  /* 0x0000ffff04087812 */ /* 0x000fe200078ec0ff */
[----:B------:R-:W-:Y:S02]  /*08d0*/  @!P0 IMAD.IADD R7, R7, 0x1, R18 ;  /* 0x0000000107078824 */ /* 0x000fe400078e0212 */
[----:B-----5:R-:W-:-:S04]  /*08e0*/  @P3 IMAD.IADD R2, R2, 0x1, R23 ;  /* 0x0000000102023824 */ /* 0x020fc800078e0217 */
[----:B------:R-:W-:Y:S01]  /*08f0*/  @!P2 IMAD.IADD R2, R2, 0x1, R9 ;  /* 0x000000010202a824 */ /* 0x000fe200078e0209 */
[----:B------:R-:W-:-:S03]  /*0900*/  @P3 IADD3 R6, PT, PT, R6, R15, RZ ;  /* 0x0000000f06063210 */ /* 0x000fc60007ffe0ff */
[----:B------:R-:W-:Y:S02]  /*0910*/  @!P1 IMAD.IADD R2, R2, 0x1, R13 ;  /* 0x0000000102029824 */ /* 0x000fe400078e020d */
[----:B------:R-:W-:Y:S02]  /*0920*/  @!P2 IMAD.IADD R6, R6, 0x1, R25 ;  /* 0x000000010606a824 */ /* 0x000fe400078e0219 */
[----:B------:R-:W-:Y:S02]  /*0930*/  @!P0 IMAD.IADD R2, R2, 0x1, R19 ;  /* 0x0000000102028824 */ /* 0x000fe400078e0213 */
[----:B------:R-:W-:-:S03]  /*0940*/  @!P1 IMAD.IADD R6, R6, 0x1, R27 ;  /* 0x0000000106069824 */ /* 0x000fc600078e021b */
[----:B------:R-:W-:Y:S01]  /*0950*/  LOP3.LUT R10, R2, 0xffff, RZ, 0xc0, !PT ;  /* 0x0000ffff020a7812 */ /* 0x000fe200078ec0ff */
[----:B------:R-:W-:Y:S01]  /*0960*/  @!P0 IMAD.IADD R6, R6, 0x1, R29 ;  /* 0x0000000106068824 */ /* 0x000fe200078e021d */
[----:B------:R-:W-:-:S07]  /*0970*/  MOV R12, 0x990 ;  /* 0x00000990000c7802 */ /* 0x000fce0000000f00 */
[----:B------:R-:W-:Y:S05]  /*0980*/  CALL.REL.NOINC `($__internal_0_$__cuda_sm20_div_u16) ;  /* 0x0000000000447944 */ /* 0x000fea0003c00000 */
[----:B------:R-:W-:Y:S01]  /*0990*/  IMAD.MOV.U32 R5, RZ, RZ, R11 ;  /* 0x000000ffff057224 */ /* 0x000fe200078e000b */
[----:B------:R-:W-:Y:S02]  /*09a0*/  LOP3.LUT R10, R7, 0xffff, RZ, 0xc0, !PT ;  /* 0x0000ffff070a7812 */ /* 0x000fe400078ec0ff */
[----:B------:R-:W-:Y:S02]  /*09b0*/  LOP3.LUT R8, R4, 0xffff, RZ, 0xc0, !PT ;  /* 0x0000ffff04087812 */ /* 0x000fe400078ec0ff */
[----:B------:R-:W-:-:S07]  /*09c0*/  MOV R12, 0x9e0 ;  /* 0x000009e0000c7802 */ /* 0x000fce0000000f00 */
[----:B------:R-:W-:Y:S05]  /*09d0*/  CALL.REL.NOINC `($__internal_0_$__cuda_sm20_div_u16) ;  /* 0x0000000000307944 */ /* 0x000fea0003c00000 */
[----:B------:R-:W-:Y:S02]  /*09e0*/  MOV R7, R11 ;  /* 0x0000000b00077202 */ /* 0x000fe40000000f00 */
[----:B------:R-:W-:Y:S02]  /*09f0*/  LOP3.LUT R10, R6, 0xffff, RZ, 0xc0, !PT ;  /* 0x0000ffff060a7812 */ /* 0x000fe400078ec0ff */
[----:B------:R-:W-:Y:S02]  /*0a00*/  LOP3.LUT R8, R4, 0xffff, RZ, 0xc0, !PT ;  /* 0x0000ffff04087812 */ /* 0x000fe400078ec0ff */
[----:B------:R-:W-:-:S07]  /*0a10*/  MOV R12, 0xa30 ;  /* 0x00000a30000c7802 */ /* 0x000fce0000000f00 */
[----:B------:R-:W-:Y:S05]  /*0a20*/  CALL.REL.NOINC `($__internal_0_$__cuda_sm20_div_u16) ;  /* 0x00000000001c7944 */ /* 0x000fea0003c00000 */
[----:B------:R-:W0:Y:S02]  /*0a30*/  LDCU.64 UR6, c[0x0][0x380] ;  /* 0x00007000ff0677ac */ /* 0x000e240008000a00 */
[----:B0-----:R-:W-:-:S04]  /*0a40*/  IADD3 R2, P0, PT, R3, UR6, RZ ;  /* 0x0000000603027c10 */ /* 0x001fc8000ff1e0ff */
[----:B------:R-:W-:-:S05]  /*0a50*/  LEA.HI.X.SX32 R3, R3, UR7, 0x1, P0 ;  /* 0x0000000703037c11 */ /* 0x000fca00080f0eff */
[----:B------:R-:W-:Y:S04]  /*0a60*/  STG.E.U8 desc[UR4][R2.64], R5 ;  /* 0x0000000502007986 */ /* 0x000fe8000c101104 */
[----:B------:R-:W-:Y:S04]  /*0a70*/  STG.E.U8 desc[UR4][R2.64+0x1], R7 ;  /* 0x0000010702007986 */ /* 0x000fe8000c101104 */
[----:B------:R-:W-:Y:S01]  /*0a80*/  STG.E.U8 desc[UR4][R2.64+0x2], R11 ;  /* 0x0000020b02007986 */ /* 0x000fe2000c101104 */
[----:B------:R-:W-:Y:S05]  /*0a90*/  EXIT ;  /* 0x000000000000794d */ /* 0x000fea0003800000 */
        .weak           $__internal_0_$__cuda_sm20_div_u16
        .type           $__internal_0_$__cuda_sm20_div_u16,@function
        .size           $__internal_0_$__cuda_sm20_div_u16,(.L_x_1 - $__internal_0_$__cuda_sm20_div_u16)
$__internal_0_$__cuda_sm20_div_u16:
[----:B------:R-:W0:Y:S01]  /*0aa0*/  I2F.U16 R0, R8 ;  /* 0x0000000800007306 */ /* 0x000e220000101000 */
[----:B------:R-:W-:Y:S01]  /*0ab0*/  IMAD.MOV.U32 R2, RZ, RZ, 0x4b800000 ;  /* 0x4b800000ff027424 */ /* 0x000fe200078e00ff */
[C---:B0-----:R-:W-:Y:S02]  /*0ac0*/  FSETP.GEU.AND P1, PT, |R0|.reuse, 1.175494350822287508e-38, PT ;  /* 0x008000000000780b */ /* 0x041fe40003f2e200 */
[----:B------:R-:W-:Y:S02]  /*0ad0*/  FSETP.GT.AND P0, PT, |R0|, 8.50705917302346158658e+37, PT ;  /* 0x7e8000000000780b */ /* 0x000fe40003f04200 */
[----:B------:R-:W-:-:S04]  /*0ae0*/  FSEL R2, R2, 1, !P1 ;  /* 0x3f80000002027808 */ /* 0x000fc80004800000 */
[----:B------:R-:W-:Y:S02]  /*0af0*/  FSEL R9, R2, 0.25, !P0 ;  /* 0x3e80000002097808 */ /* 0x000fe40004000000 */
[----:B------:R-:W-:Y:S01]  /*0b00*/  ISETP.NE.U32.AND P0, PT, R8, RZ, PT ;  /* 0x000000ff0800720c */ /* 0x000fe20003f05070 */
[----:B------:R-:W-:Y:S02]  /*0b10*/  IMAD.MOV.U32 R8, RZ, RZ, R12 ;  /* 0x000000ffff087224 */ /* 0x000fe400078e000c */
[----:B------:R-:W-:Y:S02]  /*0b20*/  FMUL R2, R0, R9 ;  /* 0x0000000900027220 */ /* 0x000fe40000400000 */
[----:B------:R-:W-:Y:S08]  /*0b30*/  I2F.U16.RZ R0, R10 ;  /* 0x0000000a00007306 */ /* 0x000ff0000010d000 */
[----:B------:R-:W0:Y:S02]  /*0b40*/  MUFU.RCP R2, R2 ;  /* 0x0000000200027308 */ /* 0x000e240000001000 */
[----:B0-----:R-:W-:-:S04]  /*0b50*/  FMUL R9, R9, R2 ;  /* 0x0000000209097220 */ /* 0x001fc80000400000 */
[----:B------:R-:W-:-:S04]  /*0b60*/  VIADD R9, R9, 0x2 ;  /* 0x0000000209097836 */ /* 0x000fc80000000000 */
[----:B------:R-:W-:Y:S01]  /*0b70*/  FMUL.RZ R0, R0, R9 ;  /* 0x0000000900007220 */ /* 0x000fe2000040c000 */
[----:B------:R-:W-:-:S05]  /*0b80*/  IMAD.MOV.U32 R9, RZ, RZ, 0x0 ;  /* 0x00000000ff097424 */ /* 0x000fca00078e00ff */
[----:B------:R-:W0:Y:S02]  /*0b90*/  F2I.U32.TRUNC.NTZ R0, R0 ;  /* 0x0000000000007305 */ /* 0x000e24000020f000 */
[----:B0-----:R-:W-:Y:S01]  /*0ba0*/  LOP3.LUT R11, R0, 0xffff, RZ, 0xc0, !PT ;  /* 0x0000ffff000b7812 */ /* 0x001fe200078ec0ff */
[----:B------:R-:W-:Y:S01]  /*0bb0*/  @!P0 IMAD.MOV.U32 R11, RZ, RZ, -0x1 ;  /* 0xffffffffff0b8424 */ /* 0x000fe200078e00ff */
[----:B------:R-:W-:Y:S06]  /*0bc0*/  RET.REL.NODEC R8 `(_Z11blur_kernelPhS_ii) ;  /* 0xfffffff4080c7950 */ /* 0x000fec0003c3ffff */
.L_x_0:
[----:B------:R-:W-:-:S00]  /*0bd0*/  BRA `(.L_x_0) ;  /* 0xfffffffc00fc7947 */ /* 0x000fc0000383ffff */
[----:B------:R-:W-:-:S00]  /*0be0*/  NOP ;  /* 0x0000000000007918 */ /* 0x000fc00000000000 */
        /* <DEDUP_REMOVED lines=9> */
.L_x_1:


//--------------------- .nv.shared.reserved.0     --------------------------
	.section	.nv.shared.reserved.0,"aw",@nobits
	.weak		__nv_reservedSMEM_offset_0_alias
	.size		__nv_reservedSMEM_offset_0_alias, 0, 64
	.other		__nv_reservedSMEM_offset_0_alias,@"STO_CUDA_RESERVED_SHARED STV_DEFAULT"
__nv_reservedSMEM_offset_0_alias:
	.zero		0
	.zero		64


//--------------------- .nv.constant0._Z11blur_kernelPhS_ii --------------------------
	.section	.nv.constant0._Z11blur_kernelPhS_ii,"a",@progbits
	.sectionflags	@""
	.align	4
.nv.constant0._Z11blur_kernelPhS_ii:
	.zero		920


//--------------------- SYMBOLS --------------------------

	.type		.nv.reservedSmem.offset0,@object
	.size		.nv.reservedSmem.offset0,0x4
